//
// Generated by NVIDIA NVVM Compiler
//
// Compiler Build ID: CL-36424714
// Cuda compilation tools, release 13.0, V13.0.88
// Based on NVVM 20.0.0
//

.version 9.0
.target sm_100
.address_size 64

	// .globl	_Z13convolution1dPKfS0_Pfmmi

.visible .entry _Z13convolution1dPKfS0_Pfmmi(
	.param .u64 .ptr .align 1 _Z13convolution1dPKfS0_Pfmmi_param_0,
	.param .u64 .ptr .align 1 _Z13convolution1dPKfS0_Pfmmi_param_1,
	.param .u64 .ptr .align 1 _Z13convolution1dPKfS0_Pfmmi_param_2,
	.param .u64 _Z13convolution1dPKfS0_Pfmmi_param_3,
	.param .u64 _Z13convolution1dPKfS0_Pfmmi_param_4,
	.param .u32 _Z13convolution1dPKfS0_Pfmmi_param_5
)
{
	.reg .pred 	%p<56>;
	.reg .b32 	%r<31>;
	.reg .b32 	%f<96>;
	.reg .b64 	%rd<96>;

	ld.param.u64 	%rd22, [_Z13convolution1dPKfS0_Pfmmi_param_0];
	ld.param.u64 	%rd23, [_Z13convolution1dPKfS0_Pfmmi_param_1];
	ld.param.u64 	%rd19, [_Z13convolution1dPKfS0_Pfmmi_param_2];
	ld.param.u64 	%rd20, [_Z13convolution1dPKfS0_Pfmmi_param_3];
	ld.param.u64 	%rd21, [_Z13convolution1dPKfS0_Pfmmi_param_4];
	ld.param.u32 	%r19, [_Z13convolution1dPKfS0_Pfmmi_param_5];
	cvta.to.global.u64 	%rd1, %rd23;
	cvta.to.global.u64 	%rd2, %rd22;
	mov.u32 	%r20, %ctaid.x;
	mov.u32 	%r21, %ntid.x;
	mov.u32 	%r22, %tid.x;
	mad.lo.s32 	%r23, %r20, %r21, %r22;
	cvt.s64.s32 	%rd3, %r23;
	setp.le.u64 	%p1, %rd20, %rd3;
	@%p1 bra 	$L__BB0_43;
	setp.eq.s64 	%p2, %rd21, 0;
	mov.f32 	%f75, 0f00000000;
	@%p2 bra 	$L__BB0_42;
	cvt.u32.u64 	%r24, %rd3;
	sub.s32 	%r1, %r24, %r19;
	and.b64  	%rd4, %rd21, 7;
	setp.lt.u64 	%p3, %rd21, 8;
	mov.f32 	%f75, 0f00000000;
	mov.b64 	%rd94, 0;
	@%p3 bra 	$L__BB0_21;
	and.b64  	%rd94, %rd21, -8;
	neg.s64 	%rd6, %rd94;
	add.s32 	%r30, %r1, 3;
	mov.f32 	%f75, 0f00000000;
	mov.b64 	%rd92, 0;
	mov.u64 	%rd91, %rd1;
$L__BB0_4:
	.pragma "nounroll";
	add.s32 	%r4, %r30, -3;
	setp.lt.s32 	%p4, %r4, 0;
	cvt.s64.s32 	%rd26, %r4;
	setp.le.u64 	%p5, %rd20, %rd26;
	or.pred  	%p6, %p4, %p5;
	@%p6 bra 	$L__BB0_6;
	mul.wide.u32 	%rd27, %r4, 4;
	add.s64 	%rd28, %rd2, %rd27;
	ld.global.f32 	%f42, [%rd28];
	ld.global.f32 	%f43, [%rd91];
	fma.rn.f32 	%f75, %f42, %f43, %f75;
$L__BB0_6:
	add.s32 	%r5, %r30, -2;
	setp.lt.s32 	%p7, %r5, 0;
	cvt.s64.s32 	%rd29, %r5;
	setp.le.u64 	%p8, %rd20, %rd29;
	shl.b64 	%rd30, %rd92, 2;
	and.b64  	%rd31, %rd30, 17179869152;
	add.s64 	%rd9, %rd1, %rd31;
	or.pred  	%p9, %p7, %p8;
	@%p9 bra 	$L__BB0_8;
	mul.wide.u32 	%rd32, %r5, 4;
	add.s64 	%rd33, %rd2, %rd32;
	ld.global.f32 	%f44, [%rd33];
	ld.global.f32 	%f45, [%rd9+4];
	fma.rn.f32 	%f75, %f44, %f45, %f75;
$L__BB0_8:
	add.s32 	%r6, %r30, -1;
	setp.lt.s32 	%p10, %r6, 0;
	cvt.s64.s32 	%rd34, %r6;
	setp.le.u64 	%p11, %rd20, %rd34;
	or.pred  	%p12, %p10, %p11;
	@%p12 bra 	$L__BB0_10;
	mul.wide.u32 	%rd35, %r6, 4;
	add.s64 	%rd36, %rd2, %rd35;
	ld.global.f32 	%f46, [%rd36];
	ld.global.f32 	%f47, [%rd9+8];
	fma.rn.f32 	%f75, %f46, %f47, %f75;
$L__BB0_10:
	add.s32 	%r7, %r30, 4;
	setp.lt.s32 	%p13, %r30, 0;
	cvt.s64.s32 	%rd37, %r30;
	setp.le.u64 	%p14, %rd20, %rd37;
	or.pred  	%p15, %p13, %p14;
	@%p15 bra 	$L__BB0_12;
	mul.wide.u32 	%rd38, %r30, 4;
	add.s64 	%rd39, %rd2, %rd38;
	ld.global.f32 	%f48, [%rd39];
	ld.global.f32 	%f49, [%rd9+12];
	fma.rn.f32 	%f75, %f48, %f49, %f75;
$L__BB0_12:
	add.s32 	%r8, %r30, 1;
	setp.lt.s32 	%p16, %r8, 0;
	cvt.s64.s32 	%rd40, %r8;
	setp.le.u64 	%p17, %rd20, %rd40;
	or.pred  	%p18, %p16, %p17;
	@%p18 bra 	$L__BB0_14;
	mul.wide.u32 	%rd41, %r8, 4;
	add.s64 	%rd42, %rd2, %rd41;
	ld.global.f32 	%f50, [%rd42];
	ld.global.f32 	%f51, [%rd9+16];
	fma.rn.f32 	%f75, %f50, %f51, %f75;
$L__BB0_14:
	add.s32 	%r9, %r30, 2;
	setp.lt.s32 	%p19, %r9, 0;
	cvt.s64.s32 	%rd43, %r9;
	setp.le.u64 	%p20, %rd20, %rd43;
	or.pred  	%p21, %p19, %p20;
	@%p21 bra 	$L__BB0_16;
	mul.wide.u32 	%rd44, %r9, 4;
	add.s64 	%rd45, %rd2, %rd44;
	ld.global.f32 	%f52, [%rd45];
	ld.global.f32 	%f53, [%rd9+20];
	fma.rn.f32 	%f75, %f52, %f53, %f75;
$L__BB0_16:
	add.s32 	%r10, %r30, 3;
	setp.lt.s32 	%p22, %r10, 0;
	cvt.s64.s32 	%rd46, %r10;
	setp.le.u64 	%p23, %rd20, %rd46;
	or.pred  	%p24, %p22, %p23;
	@%p24 bra 	$L__BB0_18;
	mul.wide.u32 	%rd47, %r10, 4;
	add.s64 	%rd48, %rd2, %rd47;
	ld.global.f32 	%f54, [%rd48];
	ld.global.f32 	%f55, [%rd9+24];
	fma.rn.f32 	%f75, %f54, %f55, %f75;
$L__BB0_18:
	setp.lt.s32 	%p25, %r7, 0;
	cvt.s64.s32 	%rd49, %r7;
	setp.le.u64 	%p26, %rd20, %rd49;
	or.pred  	%p27, %p25, %p26;
	@%p27 bra 	$L__BB0_20;
	mul.wide.u32 	%rd50, %r7, 4;
	add.s64 	%rd51, %rd2, %rd50;
	ld.global.f32 	%f56, [%rd51];
	ld.global.f32 	%f57, [%rd9+28];
	fma.rn.f32 	%f75, %f56, %f57, %f75;
$L__BB0_20:
	add.s64 	%rd92, %rd92, 8;
	add.s64 	%rd52, %rd6, %rd92;
	add.s32 	%r30, %r30, 8;
	add.s64 	%rd91, %rd91, 32;
	setp.ne.s64 	%p28, %rd52, 0;
	@%p28 bra 	$L__BB0_4;
$L__BB0_21:
	setp.eq.s64 	%p29, %rd4, 0;
	@%p29 bra 	$L__BB0_42;
	and.b64  	%rd13, %rd21, 3;
	setp.lt.u64 	%p30, %rd4, 4;
	@%p30 bra 	$L__BB0_32;
	cvt.u32.u64 	%r27, %rd94;
	add.s32 	%r12, %r1, %r27;
	setp.lt.s32 	%p31, %r12, 0;
	cvt.s64.s32 	%rd53, %r12;
	setp.le.u64 	%p32, %rd20, %rd53;
	or.pred  	%p33, %p31, %p32;
	@%p33 bra 	$L__BB0_25;
	mul.wide.u32 	%rd54, %r12, 4;
	add.s64 	%rd55, %rd2, %rd54;
	ld.global.f32 	%f59, [%rd55];
	shl.b64 	%rd56, %rd94, 2;
	add.s64 	%rd57, %rd1, %rd56;
	ld.global.f32 	%f60, [%rd57];
	fma.rn.f32 	%f75, %f59, %f60, %f75;
$L__BB0_25:
	add.s32 	%r13, %r12, 1;
	setp.lt.s32 	%p34, %r13, 0;
	cvt.s64.s32 	%rd58, %r13;
	setp.le.u64 	%p35, %rd20, %rd58;
	shl.b64 	%rd59, %rd94, 2;
	and.b64  	%rd60, %rd59, 17179869180;
	add.s64 	%rd14, %rd1, %rd60;
	or.pred  	%p36, %p34, %p35;
	@%p36 bra 	$L__BB0_27;
	mul.wide.u32 	%rd61, %r13, 4;
	add.s64 	%rd62, %rd2, %rd61;
	ld.global.f32 	%f61, [%rd62];
	ld.global.f32 	%f62, [%rd14+4];
	fma.rn.f32 	%f75, %f61, %f62, %f75;
$L__BB0_27:
	add.s32 	%r14, %r12, 2;
	setp.lt.s32 	%p37, %r14, 0;
	cvt.s64.s32 	%rd63, %r14;
	setp.le.u64 	%p38, %rd20, %rd63;
	or.pred  	%p39, %p37, %p38;
	@%p39 bra 	$L__BB0_29;
	mul.wide.u32 	%rd64, %r14, 4;
	add.s64 	%rd65, %rd2, %rd64;
	ld.global.f32 	%f63, [%rd65];
	ld.global.f32 	%f64, [%rd14+8];
	fma.rn.f32 	%f75, %f63, %f64, %f75;
$L__BB0_29:
	add.s32 	%r15, %r12, 3;
	setp.lt.s32 	%p40, %r15, 0;
	cvt.s64.s32 	%rd66, %r15;
	setp.le.u64 	%p41, %rd20, %rd66;
	or.pred  	%p42, %p40, %p41;
	@%p42 bra 	$L__BB0_31;
	mul.wide.u32 	%rd67, %r15, 4;
	add.s64 	%rd68, %rd2, %rd67;
	ld.global.f32 	%f65, [%rd68];
	ld.global.f32 	%f66, [%rd14+12];
	fma.rn.f32 	%f75, %f65, %f66, %f75;
$L__BB0_31:
	add.s64 	%rd69, %rd94, 4;
	and.b64  	%rd94, %rd69, 4294967295;
$L__BB0_32:
	setp.eq.s64 	%p43, %rd13, 0;
	@%p43 bra 	$L__BB0_42;
	setp.eq.s64 	%p44, %rd13, 1;
	@%p44 bra 	$L__BB0_39;
	cvt.u32.u64 	%r28, %rd94;
	add.s32 	%r16, %r1, %r28;
	setp.lt.s32 	%p45, %r16, 0;
	cvt.s64.s32 	%rd70, %r16;
	setp.le.u64 	%p46, %rd20, %rd70;
	or.pred  	%p47, %p45, %p46;
	@%p47 bra 	$L__BB0_36;
	mul.wide.u32 	%rd71, %r16, 4;
	add.s64 	%rd72, %rd2, %rd71;
	ld.global.f32 	%f68, [%rd72];
	shl.b64 	%rd73, %rd94, 2;
	add.s64 	%rd74, %rd1, %rd73;
	ld.global.f32 	%f69, [%rd74];
	fma.rn.f32 	%f75, %f68, %f69, %f75;
$L__BB0_36:
	add.s32 	%r17, %r16, 1;
	setp.lt.s32 	%p48, %r17, 0;
	cvt.s64.s32 	%rd75, %r17;
	setp.le.u64 	%p49, %rd20, %rd75;
	or.pred  	%p50, %p48, %p49;
	@%p50 bra 	$L__BB0_38;
	mul.wide.u32 	%rd76, %r17, 4;
	add.s64 	%rd77, %rd2, %rd76;
	ld.global.f32 	%f70, [%rd77];
	shl.b64 	%rd78, %rd94, 2;
	and.b64  	%rd79, %rd78, 17179869180;
	add.s64 	%rd80, %rd1, %rd79;
	ld.global.f32 	%f71, [%rd80+4];
	fma.rn.f32 	%f75, %f70, %f71, %f75;
$L__BB0_38:
	add.s64 	%rd81, %rd94, 2;
	and.b64  	%rd94, %rd81, 4294967295;
$L__BB0_39:
	and.b64  	%rd82, %rd21, 1;
	setp.eq.b64 	%p51, %rd82, 1;
	not.pred 	%p52, %p51;
	@%p52 bra 	$L__BB0_42;
	cvt.u32.u64 	%r29, %rd94;
	add.s32 	%r18, %r1, %r29;
	setp.lt.s32 	%p53, %r18, 0;
	cvt.s64.s32 	%rd83, %r18;
	setp.le.u64 	%p54, %rd20, %rd83;
	or.pred  	%p55, %p53, %p54;
	@%p55 bra 	$L__BB0_42;
	mul.wide.u32 	%rd84, %r18, 4;
	add.s64 	%rd85, %rd2, %rd84;
	ld.global.f32 	%f72, [%rd85];
	shl.b64 	%rd86, %rd94, 2;
	add.s64 	%rd87, %rd1, %rd86;
	ld.global.f32 	%f73, [%rd87];
	fma.rn.f32 	%f75, %f72, %f73, %f75;
$L__BB0_42:
	cvta.to.global.u64 	%rd88, %rd19;
	shl.b64 	%rd89, %rd3, 2;
	add.s64 	%rd90, %rd88, %rd89;
	st.global.f32 	[%rd90], %f75;
$L__BB0_43:
	ret;

}


// ===== COMPILED SASS (sm_100) =====

	.target	sm_100

	.elftype	@"ET_EXEC"


//--------------------- .note.nv.tkinfo           --------------------------
	.section	.note.nv.tkinfo,"",@"SHT_NOTE"
	.sectionflags	@"SHF_NOTE_NV_TKINFO"
	.tkinfo
        /*0018*/ 	.word	0x00000002
        /*0030*/ 	.string	""
        /*0030*/ 	.string	"ptxas"
        /*0030*/ 	.string	"Cuda compilation tools, release 13.0, V13.0.88"
        /*0030*/ 	.string	"Build cuda_13.0.r13.0/compiler.36424714_0"
        /*0030*/ 	.string	"-arch sm_100 -m 64 "



//--------------------- .note.nv.cuinfo           --------------------------
	.section	.note.nv.cuinfo,"",@"SHT_NOTE"
	.sectionflags	@"SHF_NOTE_NV_CUINFO"
        /*0018*/ 	.short	0x0002
        /*001a*/ 	.short	0x0064
        /*001c*/ 	.short	0x0082
	.zero		2


//--------------------- .nv.info                  --------------------------
	.section	.nv.info,"",@"SHT_CUDA_INFO"
	.align	4


	//----- nvinfo : EIATTR_REGCOUNT
	.align		4
        /*0000*/ 	.byte	0x04, 0x2f
        /*0002*/ 	.short	(.L_1 - .L_0)
	.align		4
.L_0:
        /*0004*/ 	.word	index@(_Z13convolution1dPKfS0_Pfmmi)
        /*0008*/ 	.word	0x00000020


	//----- nvinfo : EIATTR_FRAME_SIZE
	.align		4
.L_1:
        /*000c*/ 	.byte	0x04, 0x11
        /*000e*/ 	.short	(.L_3 - .L_2)
	.align		4
.L_2:
        /*0010*/ 	.word	index@(_Z13convolution1dPKfS0_Pfmmi)
        /*0014*/ 	.word	0x00000000


	//----- nvinfo : EIATTR_MIN_STACK_SIZE
	.align		4
.L_3:
        /*0018*/ 	.byte	0x04, 0x12
        /*001a*/ 	.short	(.L_5 - .L_4)
	.align		4
.L_4:
        /*001c*/ 	.word	index@(_Z13convolution1dPKfS0_Pfmmi)
        /*0020*/ 	.word	0x00000000
.L_5:


//--------------------- .nv.compat                --------------------------
	.section	.nv.compat,"",@"SHT_CUDA_COMPAT_INFO"
	.align	4
        /*0000*/ 	.byte	0x02, 0x09, 0x00, 0x00, 0x02, 0x02, 0x01, 0x00, 0x02, 0x05, 0x05, 0x00, 0x03, 0x07, 0x01, 0x01
        /*0010*/ 	.byte	0x02, 0x03, 0x00, 0x00, 0x02, 0x06, 0x01, 0x00, 0x04, 0x0b, 0x08, 0x00, 0x09, 0x00, 0x00, 0x00
        /*0020*/ 	.byte	0x00, 0x00, 0x00, 0x00


//--------------------- .nv.info._Z13convolution1dPKfS0_Pfmmi --------------------------
	.section	.nv.info._Z13convolution1dPKfS0_Pfmmi,"",@"SHT_CUDA_INFO"
	.sectionflags	@""
	.align	4


	//----- nvinfo : EIATTR_CUDA_API_VERSION
	.align		4
        /*0000*/ 	.byte	0x04, 0x37
        /*0002*/ 	.short	(.L_7 - .L_6)
.L_6:
        /*0004*/ 	.word	0x00000082


	//----- nvinfo : EIATTR_KPARAM_INFO
	.align		4
.L_7:
        /*0008*/ 	.byte	0x04, 0x17
        /*000a*/ 	.short	(.L_9 - .L_8)
.L_8:
        /*000c*/ 	.word	0x00000000
        /*0010*/ 	.short	0x0005
        /*0012*/ 	.short	0x0028
        /*0014*/ 	.byte	0x00, 0xf0, 0x11, 0x00


	//----- nvinfo : EIATTR_KPARAM_INFO
	.align		4
.L_9:
        /*0018*/ 	.byte	0x04, 0x17
        /*001a*/ 	.short	(.L_11 - .L_10)
.L_10:
        /*001c*/ 	.word	0x00000000
        /*0020*/ 	.short	0x0004
        /*0022*/ 	.short	0x0020
        /*0024*/ 	.byte	0x00, 0xf0, 0x21, 0x00


	//----- nvinfo : EIATTR_KPARAM_INFO
	.align		4
.L_11:
        /*0028*/ 	.byte	0x04, 0x17
        /*002a*/ 	.short	(.L_13 - .L_12)
.L_12:
        /*002c*/ 	.word	0x00000000
        /*0030*/ 	.short	0x0003
        /*0032*/ 	.short	0x0018
        /*0034*/ 	.byte	0x00, 0xf0, 0x21, 0x00


	//----- nvinfo : EIATTR_KPARAM_INFO
	.align		4
.L_13:
        /*0038*/ 	.byte	0x04, 0x17
        /*003a*/ 	.short	(.L_15 - .L_14)
.L_14:
        /*003c*/ 	.word	0x00000000
        /*0040*/ 	.short	0x0002
        /*0042*/ 	.short	0x0010
        /*0044*/ 	.byte	0x00, 0xf5, 0x21, 0x00


	//----- nvinfo : EIATTR_KPARAM_INFO
	.align		4
.L_15:
        /*0048*/ 	.byte	0x04, 0x17
        /*004a*/ 	.short	(.L_17 - .L_16)
.L_16:
        /*004c*/ 	.word	0x00000000
        /*0050*/ 	.short	0x0001
        /*0052*/ 	.short	0x0008
        /*0054*/ 	.byte	0x00, 0xf5, 0x21, 0x00


	//----- nvinfo : EIATTR_KPARAM_INFO
	.align		4
.L_17:
        /*0058*/ 	.byte	0x04, 0x17
        /*005a*/ 	.short	(.L_19 - .L_18)
.L_18:
        /*005c*/ 	.word	0x00000000
        /*0060*/ 	.short	0x0000
        /*0062*/ 	.short	0x0000
        /*0064*/ 	.byte	0x00, 0xf5, 0x21, 0x00


	//----- nvinfo : EIATTR_SPARSE_MMA_MASK
	.align		4
.L_19:
        /*0068*/ 	.byte	0x03, 0x50
        /*006a*/ 	.short	0x0000


	//----- nvinfo : EIATTR_MAXREG_COUNT
	.align		4
        /*006c*/ 	.byte	0x03, 0x1b
        /*006e*/ 	.short	0x00ff


	//----- nvinfo : EIATTR_MERCURY_ISA_VERSION
	.align		4
        /*0070*/ 	.byte	0x03, 0x5f
        /*0072*/ 	.short	0x0101


	//----- nvinfo : EIATTR_VRC_CTA_INIT_COUNT
	.align		4
        /*0074*/ 	.byte	0x02, 0x4a
	.zero		1
	.zero		1


	//----- nvinfo : EIATTR_EXIT_INSTR_OFFSETS
	.align		4
        /*0078*/ 	.byte	0x04, 0x1c
        /*007a*/ 	.short	(.L_21 - .L_20)


	//   ....[0]....
.L_20:
        /*007c*/ 	.word	0x00000090


	//   ....[1]....
        /*0080*/ 	.word	0x00000ff0


	//----- nvinfo : EIATTR_CRS_STACK_SIZE
	.align		4
.L_21:
        /*0084*/ 	.byte	0x04, 0x1e
        /*0086*/ 	.short	(.L_23 - .L_22)
.L_22:
        /*0088*/ 	.word	0x00000000


	//----- nvinfo : EIATTR_CBANK_PARAM_SIZE
	.align		4
.L_23:
        /*008c*/ 	.byte	0x03, 0x19
        /*008e*/ 	.short	0x002c


	//----- nvinfo : EIATTR_PARAM_CBANK
	.align		4
        /*0090*/ 	.byte	0x04, 0x0a
        /*0092*/ 	.short	(.L_25 - .L_24)
	.align		4
.L_24:
        /*0094*/ 	.word	index@(.nv.constant0._Z13convolution1dPKfS0_Pfmmi)
        /*0098*/ 	.short	0x0380
        /*009a*/ 	.short	0x002c


	//----- nvinfo : EIATTR_SW_WAR
	.align		4
.L_25:
        /*009c*/ 	.byte	0x04, 0x36
        /*009e*/ 	.short	(.L_27 - .L_26)
.L_26:
        /*00a0*/ 	.word	0x00000008
.L_27:


//--------------------- .nv.callgraph             --------------------------
	.section	.nv.callgraph,"",@"SHT_CUDA_CALLGRAPH"
	.align	4
	.sectionentsize	8
	.align		4
        /*0000*/ 	.word	0x00000000
	.align		4
        /*0004*/ 	.word	0xffffffff
	.align		4
        /*0008*/ 	.word	0x00000000
	.align		4
        /*000c*/ 	.word	0xfffffffe
	.align		4
        /*0010*/ 	.word	0x00000000
	.align		4
        /*0014*/ 	.word	0xfffffffd
	.align		4
        /*0018*/ 	.word	0x00000000
	.align		4
        /*001c*/ 	.word	0xfffffffc


//--------------------- .text._Z13convolution1dPKfS0_Pfmmi --------------------------
	.section	.text._Z13convolution1dPKfS0_Pfmmi,"ax",@progbits
	.align	128
        .global         _Z13convolution1dPKfS0_Pfmmi
        .type           _Z13convolution1dPKfS0_Pfmmi,@function
        .size           _Z13convolution1dPKfS0_Pfmmi,(.L_x_7 - _Z13convolution1dPKfS0_Pfmmi)
        .other          _Z13convolution1dPKfS0_Pfmmi,@"STO_CUDA_ENTRY STV_DEFAULT"
_Z13convolution1dPKfS0_Pfmmi:
.text._Z13convolution1dPKfS0_Pfmmi:
[----:B------:R-:W-:Y:S01]  /*0000*/  LDC R1, c[0x0][0x37c] ;  /* 0x0000df00ff017b82 */ /* 0x000fe20000000800 */
[----:B------:R-:W0:Y:S07]  /*0010*/  S2R R3, SR_TID.X ;  /* 0x0000000000037919 */ /* 0x000e2e0000002100 */
[----:B------:R-:W0:Y:S01]  /*0020*/  S2UR UR4, SR_CTAID.X ;  /* 0x00000000000479c3 */ /* 0x000e220000002500 */
[----:B------:R-:W1:Y:S07]  /*0030*/  LDCU.64 UR10, c[0x0][0x398] ;  /* 0x00007300ff0a77ac */ /* 0x000e6e0008000a00 */
[----:B------:R-:W0:Y:S02]  /*0040*/  LDC R2, c[0x0][0x360] ;  /* 0x0000d800ff027b82 */ /* 0x000e240000000800 */
[----:B0-----:R-:W-:-:S05]  /*0050*/  IMAD R2, R2, UR4, R3 ;  /* 0x0000000402027c24 */ /* 0x001fca000f8e0203 */
[----:B-1----:R-:W-:Y:S02]  /*0060*/  ISETP.GE.U32.AND P0, PT, R2, UR10, PT ;  /* 0x0000000a02007c0c */ /* 0x002fe4000bf06070 */
[----:B------:R-:W-:-:S04]  /*0070*/  SHF.R.S32.HI R3, RZ, 0x1f, R2 ;  /* 0x0000001fff037819 */ /* 0x000fc80000011402 */
[----:B------:R-:W-:-:S13]  /*0080*/  ISETP.GE.U32.AND.EX P0, PT, R3, UR11, PT, P0 ;  /* 0x0000000b03007c0c */ /* 0x000fda000bf06100 */
[----:B------:R-:W-:Y:S05]  /*0090*/  @P0 EXIT ;  /* 0x000000000000094d */ /* 0x000fea0003800000 */
[----:B------:R-:W0:Y:S01]  /*00a0*/  LDCU.64 UR8, c[0x0][0x3a0] ;  /* 0x00007400ff0877ac */ /* 0x000e220008000a00 */
[----:B------:R-:W-:Y:S01]  /*00b0*/  IMAD.MOV.U32 R0, RZ, RZ, RZ ;  /* 0x000000ffff007224 */ /* 0x000fe200078e00ff */
[----:B------:R-:W1:Y:S01]  /*00c0*/  LDCU.64 UR12, c[0x0][0x358] ;  /* 0x00006b00ff0c77ac */ /* 0x000e620008000a00 */
[----:B0-----:R-:W-:-:S04]  /*00d0*/  UISETP.NE.U32.AND UP0, UPT, UR8, URZ, UPT ;  /* 0x000000ff0800728c */ /* 0x001fc8000bf05070 */
[----:B------:R-:W-:-:S09]  /*00e0*/  UISETP.NE.AND.EX UP0, UPT, UR9, URZ, UPT, UP0 ;  /* 0x000000ff0900728c */ /* 0x000fd2000bf05300 */
[----:B-1----:R-:W-:Y:S05]  /*00f0*/  BRA.U !UP0, `(.L_x_0) ;  /* 0x0000000d08ac7547 */ /* 0x002fea000b800000 */
[----:B------:R-:W0:Y:S01]  /*0100*/  LDCU UR4, c[0x0][0x3a8] ;  /* 0x00007500ff0477ac */ /* 0x000e220008000800 */
[----:B------:R-:W-:Y:S01]  /*0110*/  IMAD.MOV.U32 R0, RZ, RZ, RZ ;  /* 0x000000ffff007224 */ /* 0x000fe200078e00ff */
[----:B------:R-:W-:Y:S01]  /*0120*/  CS2R R4, SRZ ;  /* 0x0000000000047805 */ /* 0x000fe2000001ff00 */
[----:B------:R-:W-:Y:S02]  /*0130*/  UISETP.GE.U32.AND UP1, UPT, UR8, 0x8, UPT ;  /* 0x000000080800788c */ /* 0x000fe4000bf26070 */
[----:B------:R-:W-:Y:S02]  /*0140*/  ULOP3.LUT UR16, UR8, 0x7, URZ, 0xc0, !UPT ;  /* 0x0000000708107892 */ /* 0x000fe4000f8ec0ff */
[----:B------:R-:W-:Y:S02]  /*0150*/  UISETP.GE.U32.AND.EX UP1, UPT, UR9, URZ, UPT, UP1 ;  /* 0x000000ff0900728c */ /* 0x000fe4000bf26110 */
[----:B------:R-:W-:-:S04]  /*0160*/  UISETP.NE.U32.AND UP0, UPT, UR16, URZ, UPT ;  /* 0x000000ff1000728c */ /* 0x000fc8000bf05070 */
[----:B------:R-:W-:Y:S01]  /*0170*/  UISETP.NE.AND.EX UP0, UPT, URZ, URZ, UPT, UP0 ;  /* 0x000000ffff00728c */ /* 0x000fe2000bf05300 */
[----:B0-----:R-:W-:Y:S02]  /*0180*/  VIADD R7, R2, -UR4 ;  /* 0x8000000402077c36 */ /* 0x001fe40008000000 */
[----:B------:R-:W-:Y:S08]  /*0190*/  BRA.U !UP1, `(.L_x_1) ;  /* 0x0000000509b87547 */ /* 0x000ff0000b800000 */
[----:B------:R-:W0:Y:S01]  /*01a0*/  LDC R5, c[0x0][0x3a4] ;  /* 0x0000e900ff057b82 */ /* 0x000e220000000800 */
[----:B------:R-:W-:Y:S01]  /*01b0*/  ULOP3.LUT UR8, UR8, 0xfffffff8, URZ, 0xc0, !UPT ;  /* 0xfffffff808087892 */ /* 0x000fe2000f8ec0ff */
[----:B------:R-:W-:Y:S01]  /*01c0*/  VIADD R6, R7, 0x3 ;  /* 0x0000000307067836 */ /* 0x000fe20000000000 */
[----:B------:R-:W1:Y:S01]  /*01d0*/  LDCU UR9, c[0x0][0x3a4] ;  /* 0x00007480ff0977ac */ /* 0x000e620008000800 */
[----:B------:R-:W-:-:S03]  /*01e0*/  IMAD.MOV.U32 R0, RZ, RZ, RZ ;  /* 0x000000ffff007224 */ /* 0x000fc600078e00ff */
[----:B------:R-:W-:Y:S01]  /*01f0*/  IMAD.U32 R4, RZ, RZ, UR8 ;  /* 0x00000008ff047e24 */ /* 0x000fe2000f8e00ff */
[----:B------:R-:W2:Y:S01]  /*0200*/  LDCU.64 UR14, c[0x0][0x388] ;  /* 0x00007100ff0e77ac */ /* 0x000ea20008000a00 */
[----:B------:R-:W3:Y:S01]  /*0210*/  LDCU.64 UR18, c[0x0][0x388] ;  /* 0x00007100ff1277ac */ /* 0x000ee20008000a00 */
[----:B------:R-:W4:Y:S01]  /*0220*/  LDCU.64 UR10, c[0x0][0x398] ;  /* 0x00007300ff0a77ac */ /* 0x000f220008000a00 */
[----:B------:R-:W-:Y:S01]  /*0230*/  UMOV UR4, URZ ;  /* 0x000000ff00047c82 */ /* 0x000fe20008000000 */
[----:B------:R-:W-:-:S05]  /*0240*/  UMOV UR5, URZ ;  /* 0x000000ff00057c82 */ /* 0x000fca0008000000 */
.L_x_2:
[----:B------:R-:W-:Y:S02]  /*0250*/  VIADD R13, R6, 0xfffffffd ;  /* 0xfffffffd060d7836 */ /* 0x000fe40000000000 */
[----:B--2---:R-:W-:-:S03]  /*0260*/  IMAD.U32 R9, RZ, RZ, UR15 ;  /* 0x0000000fff097e24 */ /* 0x004fc6000f8e00ff */
[----:B----4-:R-:W-:Y:S02]  /*0270*/  ISETP.GE.U32.AND P5, PT, R13, UR10, PT ;  /* 0x0000000a0d007c0c */ /* 0x010fe4000bfa6070 */
[----:B------:R-:W-:-:S04]  /*0280*/  SHF.R.S32.HI R8, RZ, 0x1f, R13 ;  /* 0x0000001fff087819 */ /* 0x000fc8000001140d */
[----:B------:R-:W-:Y:S01]  /*0290*/  ISETP.GE.U32.AND.EX P5, PT, R8, UR11, PT, P5 ;  /* 0x0000000b08007c0c */ /* 0x000fe2000bfa6150 */
[----:B------:R-:W-:-:S03]  /*02a0*/  IMAD.U32 R8, RZ, RZ, UR14 ;  /* 0x0000000eff087e24 */ /* 0x000fc6000f8e00ff */
[----:B------:R-:W-:-:S13]  /*02b0*/  ISETP.LT.OR P5, PT, R13, RZ, P5 ;  /* 0x000000ff0d00720c */ /* 0x000fda0002fa1670 */
[----:B------:R-:W2:Y:S01]  /*02c0*/  @!P5 LDC.64 R10, c[0x0][0x380] ;  /* 0x0000e000ff0adb82 */ /* 0x000ea20000000a00 */
[----:B------:R4:W5:Y:S01]  /*02d0*/  @!P5 LDG.E R12, desc[UR12][R8.64] ;  /* 0x0000000c080cd981 */ /* 0x000962000c1e1900 */
[----:B--2---:R-:W-:-:S06]  /*02e0*/  @!P5 IMAD.WIDE.U32 R10, R13, 0x4, R10 ;  /* 0x000000040d0ad825 */ /* 0x004fcc00078e000a */
[----:B------:R2:W5:Y:S01]  /*02f0*/  @!P5 LDG.E R11, desc[UR12][R10.64] ;  /* 0x0000000c0a0bd981 */ /* 0x000562000c1e1900 */
[C---:B------:R-:W-:Y:S02]  /*0300*/  VIADD R15, R6.reuse, 0xffffffff ;  /* 0xffffffff060f7836 */ /* 0x040fe40000000000 */
[----:B------:R-:W-:-:S03]  /*0310*/  VIADD R23, R6, 0xfffffffe ;  /* 0xfffffffe06177836 */ /* 0x000fc60000000000 */
[----:B------:R-:W-:Y:S02]  /*0320*/  ISETP.GE.U32.AND P4, PT, R15, UR10, PT ;  /* 0x0000000a0f007c0c */ /* 0x000fe4000bf86070 */
[----:B------:R-:W-:Y:S02]  /*0330*/  SHF.R.S32.HI R14, RZ, 0x1f, R15 ;  /* 0x0000001fff0e7819 */ /* 0x000fe4000001140f */
[----:B------:R-:W-:Y:S02]  /*0340*/  ISETP.GE.U32.AND P0, PT, R23, UR10, PT ;  /* 0x0000000a17007c0c */ /* 0x000fe4000bf06070 */
[----:B------:R-:W-:Y:S02]  /*0350*/  ISETP.GE.U32.AND.EX P4, PT, R14, UR11, PT, P4 ;  /* 0x0000000b0e007c0c */ /* 0x000fe4000bf86140 */
[----:B------:R-:W-:Y:S01]  /*0360*/  SHF.R.S32.HI R13, RZ, 0x1f, R23 ;  /* 0x0000001fff0d7819 */ /* 0x000fe20000011417 */
[----:B----4-:R-:W-:Y:S01]  /*0370*/  VIADD R8, R6, 0x1 ;  /* 0x0000000106087836 */ /* 0x010fe20000000000 */
[----:B------:R-:W-:-:S02]  /*0380*/  ISETP.LT.OR P4, PT, R15, RZ, P4 ;  /* 0x000000ff0f00720c */ /* 0x000fc40002781670 */
[----:B------:R-:W-:Y:S01]  /*0390*/  ISETP.GE.U32.AND.EX P0, PT, R13, UR11, PT, P0 ;  /* 0x0000000b0d007c0c */ /* 0x000fe2000bf06100 */
[C---:B------:R-:W-:Y:S01]  /*03a0*/  VIADD R9, R6.reuse, 0x2 ;  /* 0x0000000206097836 */ /* 0x040fe20000000000 */
[----:B------:R-:W-:Y:S02]  /*03b0*/  SHF.R.S32.HI R13, RZ, 0x1f, R6 ;  /* 0x0000001fff0d7819 */ /* 0x000fe40000011406 */
[----:B------:R-:W-:Y:S02]  /*03c0*/  ISETP.GE.U32.AND P3, PT, R6, UR10, PT ;  /* 0x0000000a06007c0c */ /* 0x000fe4000bf66070 */
[----:B------:R-:W-:Y:S02]  /*03d0*/  ISETP.LT.OR P0, PT, R23, RZ, P0 ;  /* 0x000000ff1700720c */ /* 0x000fe40000701670 */
[----:B------:R-:W-:Y:S02]  /*03e0*/  ISETP.GE.U32.AND P2, PT, R8, UR10, PT ;  /* 0x0000000a08007c0c */ /* 0x000fe4000bf46070 */
[----:B--2---:R-:W-:Y:S01]  /*03f0*/  SHF.R.S32.HI R10, RZ, 0x1f, R8 ;  /* 0x0000001fff0a7819 */ /* 0x004fe20000011408 */
[----:B------:R-:W-:Y:S01]  /*0400*/  VIADD R27, R6, 0x3 ;  /* 0x00000003061b7836 */ /* 0x000fe20000000000 */
[----:B------:R-:W-:Y:S01]  /*0410*/  ISETP.GE.U32.AND.EX P3, PT, R13, UR11, PT, P3 ;  /* 0x0000000b0d007c0c */ /* 0x000fe2000bf66130 */
[----:B------:R-:W2:Y:S01]  /*0420*/  @!P4 LDC.64 R20, c[0x0][0x380] ;  /* 0x0000e000ff14cb82 */ /* 0x000ea20000000a00 */
[----:B------:R-:W-:-:S02]  /*0430*/  ISETP.GE.U32.AND.EX P2, PT, R10, UR11, PT, P2 ;  /* 0x0000000b0a007c0c */ /* 0x000fc4000bf46120 */
[----:B------:R-:W-:Y:S02]  /*0440*/  ISETP.GE.U32.AND P6, PT, R9, UR10, PT ;  /* 0x0000000a09007c0c */ /* 0x000fe4000bfc6070 */
[----:B------:R-:W-:Y:S02]  /*0450*/  SHF.R.S32.HI R10, RZ, 0x1f, R9 ;  /* 0x0000001fff0a7819 */ /* 0x000fe40000011409 */
[C---:B------:R-:W-:Y:S01]  /*0460*/  ISETP.LT.OR P3, PT, R6.reuse, RZ, P3 ;  /* 0x000000ff0600720c */ /* 0x040fe20001f61670 */
[----:B------:R-:W-:Y:S01]  /*0470*/  VIADD R29, R6, 0x4 ;  /* 0x00000004061d7836 */ /* 0x000fe20000000000 */
[----:B------:R-:W-:Y:S01]  /*0480*/  ISETP.GE.U32.AND.EX P6, PT, R10, UR11, PT, P6 ;  /* 0x0000000b0a007c0c */ /* 0x000fe2000bfc6160 */
[----:B------:R-:W4:Y:S01]  /*0490*/  @!P0 LDC.64 R18, c[0x0][0x380] ;  /* 0x0000e000ff128b82 */ /* 0x000f220000000a00 */
[----:B------:R-:W-:Y:S02]  /*04a0*/  ISETP.LT.OR P2, PT, R8, RZ, P2 ;  /* 0x000000ff0800720c */ /* 0x000fe40001741670 */
[----:B------:R-:W-:-:S02]  /*04b0*/  ISETP.GE.U32.AND P1, PT, R27, UR10, PT ;  /* 0x0000000a1b007c0c */ /* 0x000fc4000bf26070 */
[----:B------:R-:W-:Y:S02]  /*04c0*/  SHF.R.S32.HI R13, RZ, 0x1f, R27 ;  /* 0x0000001fff0d7819 */ /* 0x000fe4000001141b */
[----:B------:R-:W-:Y:S02]  /*04d0*/  ISETP.LT.OR P6, PT, R9, RZ, P6 ;  /* 0x000000ff0900720c */ /* 0x000fe400037c1670 */
[----:B------:R-:W-:Y:S01]  /*04e0*/  ISETP.GE.U32.AND.EX P1, PT, R13, UR11, PT, P1 ;  /* 0x0000000b0d007c0c */ /* 0x000fe2000bf26110 */
[----:B------:R-:W-:Y:S01]  /*04f0*/  USHF.L.U32 UR6, UR4, 0x2, URZ ;  /* 0x0000000204067899 */ /* 0x000fe200080006ff */
[----:B------:R-:W-:Y:S01]  /*0500*/  SHF.R.S32.HI R10, RZ, 0x1f, R29 ;  /* 0x0000001fff0a7819 */ /* 0x000fe2000001141d */
[----:B------:R-:W1:Y:S01]  /*0510*/  @!P3 LDC.64 R16, c[0x0][0x380] ;  /* 0x0000e000ff10bb82 */ /* 0x000e620000000a00 */
[----:B------:R-:W-:Y:S01]  /*0520*/  ISETP.LT.OR P1, PT, R27, RZ, P1 ;  /* 0x000000ff1b00720c */ /* 0x000fe20000f21670 */
[----:B------:R-:W-:Y:S02]  /*0530*/  USHF.L.U64.HI UR7, UR4, 0x2, UR5 ;  /* 0x0000000204077899 */ /* 0x000fe40008010205 */
[----:B------:R-:W-:-:S02]  /*0540*/  ULOP3.LUT UR6, UR6, 0xffffffe0, URZ, 0xc0, !UPT ;  /* 0xffffffe006067892 */ /* 0x000fc4000f8ec0ff */
[----:B------:R-:W-:Y:S02]  /*0550*/  ULOP3.LUT UR7, UR7, 0x3, URZ, 0xc0, !UPT ;  /* 0x0000000307077892 */ /* 0x000fe4000f8ec0ff */
[----:B---3--:R-:W-:Y:S01]  /*0560*/  UIADD3 UR6, UP1, UPT, UR6, UR18, URZ ;  /* 0x0000001206067290 */ /* 0x008fe2000ff3e0ff */
[----:B--2---:R-:W-:-:S03]  /*0570*/  @!P4 IMAD.WIDE.U32 R20, R15, 0x4, R20 ;  /* 0x000000040f14c825 */ /* 0x004fc600078e0014 */
[----:B------:R-:W-:Y:S02]  /*0580*/  UIADD3.X UR7, UPT, UPT, UR7, UR19, URZ, UP1, !UPT ;  /* 0x0000001307077290 */ /* 0x000fe40008ffe4ff */
[----:B------:R-:W2:Y:S01]  /*0590*/  @!P1 LDC.64 R14, c[0x0][0x380] ;  /* 0x0000e000ff0e9b82 */ /* 0x000ea20000000a00 */
[----:B----4-:R-:W-:Y:S01]  /*05a0*/  @!P0 IMAD.WIDE.U32 R18, R23, 0x4, R18 ;  /* 0x0000000417128825 */ /* 0x010fe200078e0012 */
[----:B------:R-:W3:Y:S03]  /*05b0*/  @!P4 LDG.E R21, desc[UR12][R20.64] ;  /* 0x0000000c1415c981 */ /* 0x000ee6000c1e1900 */
[----:B------:R-:W-:Y:S02]  /*05c0*/  IMAD.U32 R22, RZ, RZ, UR6 ;  /* 0x00000006ff167e24 */ /* 0x000fe4000f8e00ff */
[----:B------:R-:W-:Y:S01]  /*05d0*/  IMAD.U32 R23, RZ, RZ, UR7 ;  /* 0x00000007ff177e24 */ /* 0x000fe2000f8e00ff */
[----:B------:R-:W4:Y:S01]  /*05e0*/  @!P0 LDG.E R19, desc[UR12][R18.64] ;  /* 0x0000000c12138981 */ /* 0x000f22000c1e1900 */
[----:B-1----:R-:W-:-:S03]  /*05f0*/  @!P3 IMAD.WIDE.U32 R16, R6, 0x4, R16 ;  /* 0x000000040610b825 */ /* 0x002fc600078e0010 */
[----:B------:R-:W4:Y:S04]  /*0600*/  @!P0 LDG.E R26, desc[UR12][R22.64+0x4] ;  /* 0x0000040c161a8981 */ /* 0x000f28000c1e1900 */
[----:B------:R-:W3:Y:S04]  /*0610*/  @!P3 LDG.E R17, desc[UR12][R16.64] ;  /* 0x0000000c1011b981 */ /* 0x000ee8000c1e1900 */
[----:B------:R-:W3:Y:S01]  /*0620*/  @!P2 LDG.E R18, desc[UR12][R22.64+0x10] ;  /* 0x0000100c1612a981 */ /* 0x000ee2000c1e1900 */
[----:B--2---:R-:W-:-:S03]  /*0630*/  @!P1 IMAD.WIDE.U32 R14, R27, 0x4, R14 ;  /* 0x000000041b0e9825 */ /* 0x004fc600078e000e */
[----:B------:R-:W2:Y:S04]  /*0640*/  @!P6 LDG.E R20, desc[UR12][R22.64+0x14] ;  /* 0x0000140c1614e981 */ /* 0x000ea8000c1e1900 */
[----:B------:R-:W2:Y:S04]  /*0650*/  @!P1 LDG.E R16, desc[UR12][R22.64+0x18] ;  /* 0x0000180c16109981 */ /* 0x000ea8000c1e1900 */
[----:B------:R-:W2:Y:S01]  /*0660*/  @!P1 LDG.E R15, desc[UR12][R14.64] ;  /* 0x0000000c0e0f9981 */ /* 0x000ea2000c1e1900 */
[----:B-----5:R-:W-:Y:S01]  /*0670*/  @!P5 FFMA R0, R11, R12, R0 ;  /* 0x0000000c0b00d223 */ /* 0x020fe20000000000 */
[----:B------:R-:W-:Y:S01]  /*0680*/  ISETP.GE.U32.AND P5, PT, R29, UR10, PT ;  /* 0x0000000a1d007c0c */ /* 0x000fe2000bfa6070 */
[----:B------:R-:W1:Y:S03]  /*0690*/  @!P6 LDC.64 R12, c[0x0][0x380] ;  /* 0x0000e000ff0ceb82 */ /* 0x000e660000000a00 */
[----:B------:R-:W-:-:S05]  /*06a0*/  ISETP.GE.U32.AND.EX P5, PT, R10, UR11, PT, P5 ;  /* 0x0000000b0a007c0c */ /* 0x000fca000bfa6150 */
[----:B------:R-:W5:Y:S01]  /*06b0*/  @!P2 LDC.64 R10, c[0x0][0x380] ;  /* 0x0000e000ff0aab82 */ /* 0x000f620000000a00 */
[----:B------:R-:W-:-:S13]  /*06c0*/  ISETP.LT.OR P5, PT, R29, RZ, P5 ;  /* 0x000000ff1d00720c */ /* 0x000fda0002fa1670 */
[----:B------:R-:W0:Y:S01]  /*06d0*/  @!P5 LDC.64 R24, c[0x0][0x380] ;  /* 0x0000e000ff18db82 */ /* 0x000e220000000a00 */
[----:B------:R-:W2:Y:S01]  /*06e0*/  @!P5 LDG.E R27, desc[UR12][R22.64+0x1c] ;  /* 0x00001c0c161bd981 */ /* 0x000ea2000c1e1900 */
[----:B-1----:R-:W-:-:S03]  /*06f0*/  @!P6 IMAD.WIDE.U32 R12, R9, 0x4, R12 ;  /* 0x00000004090ce825 */ /* 0x002fc600078e000c */
[----:B------:R-:W2:Y:S04]  /*0700*/  @!P3 LDG.E R9, desc[UR12][R22.64+0xc] ;  /* 0x00000c0c1609b981 */ /* 0x000ea8000c1e1900 */
[----:B------:R-:W2:Y:S01]  /*0710*/  @!P6 LDG.E R13, desc[UR12][R12.64] ;  /* 0x0000000c0c0de981 */ /* 0x000ea2000c1e1900 */
[----:B-----5:R-:W-:-:S03]  /*0720*/  @!P2 IMAD.WIDE.U32 R10, R8, 0x4, R10 ;  /* 0x00000004080aa825 */ /* 0x020fc600078e000a */
[----:B------:R-:W3:Y:S04]  /*0730*/  @!P4 LDG.E R8, desc[UR12][R22.64+0x8] ;  /* 0x0000080c1608c981 */ /* 0x000ee8000c1e1900 */
[----:B------:R-:W5:Y:S01]  /*0740*/  @!P2 LDG.E R11, desc[UR12][R10.64] ;  /* 0x0000000c0a0ba981 */ /* 0x000f62000c1e1900 */
[----:B0-----:R-:W-:-:S06]  /*0750*/  @!P5 IMAD.WIDE.U32 R24, R29, 0x4, R24 ;  /* 0x000000041d18d825 */ /* 0x001fcc00078e0018 */
[----:B------:R-:W5:Y:S01]  /*0760*/  @!P5 LDG.E R25, desc[UR12][R24.64] ;  /* 0x0000000c1819d981 */ /* 0x000f62000c1e1900 */
[----:B------:R-:W-:-:S04]  /*0770*/  UIADD3 UR4, UP1, UPT, UR4, 0x8, URZ ;  /* 0x0000000804047890 */ /* 0x000fc8000ff3e0ff */
[----:B------:R-:W-:Y:S02]  /*0780*/  UIADD3.X UR5, UPT, UPT, URZ, UR5, URZ, UP1, !UPT ;  /* 0x00000005ff057290 */ /* 0x000fe40008ffe4ff */
[----:B------:R-:W-:-:S04]  /*0790*/  UIADD3 UR6, UP1, UPT, UR4, -UR8, URZ ;  /* 0x8000000804067290 */ /* 0x000fc8000ff3e0ff */
[----:B------:R-:W-:Y:S02]  /*07a0*/  UIADD3.X UR7, UPT, UPT, UR5, ~UR9, URZ, UP1, !UPT ;  /* 0x8000000905077290 */ /* 0x000fe40008ffe4ff */
[----:B------:R-:W-:Y:S01]  /*07b0*/  UISETP.NE.U32.AND UP1, UPT, UR6, URZ, UPT ;  /* 0x000000ff0600728c */ /* 0x000fe2000bf25070 */
[----:B----4-:R-:W-:-:S03]  /*07c0*/  @!P0 FFMA R0, R19, R26, R0 ;  /* 0x0000001a13008223 */ /* 0x010fc60000000000 */
[----:B------:R-:W-:Y:S01]  /*07d0*/  UISETP.NE.AND.EX UP1, UPT, UR7, URZ, UPT, UP1 ;  /* 0x000000ff0700728c */ /* 0x000fe2000bf25310 */
[----:B------:R-:W-:Y:S01]  /*07e0*/  VIADD R6, R6, 0x8 ;  /* 0x0000000806067836 */ /* 0x000fe20000000000 */
[----:B------:R-:W-:-:S04]  /*07f0*/  UIADD3 UR14, UP2, UPT, UR14, 0x20, URZ ;  /* 0x000000200e0e7890 */ /* 0x000fc8000ff5e0ff */
[----:B------:R-:W-:Y:S01]  /*0800*/  UIADD3.X UR15, UPT, UPT, URZ, UR15, URZ, UP2, !UPT ;  /* 0x0000000fff0f7290 */ /* 0x000fe200097fe4ff */
[----:B---3--:R-:W-:-:S04]  /*0810*/  @!P4 FFMA R0, R21, R8, R0 ;  /* 0x000000081500c223 */ /* 0x008fc80000000000 */
[----:B--2---:R-:W-:-:S04]  /*0820*/  @!P3 FFMA R0, R17, R9, R0 ;  /* 0x000000091100b223 */ /* 0x004fc80000000000 */
[----:B-----5:R-:W-:-:S04]  /*0830*/  @!P2 FFMA R0, R11, R18, R0 ;  /* 0x000000120b00a223 */ /* 0x020fc80000000000 */
[----:B------:R-:W-:-:S04]  /*0840*/  @!P6 FFMA R0, R13, R20, R0 ;  /* 0x000000140d00e223 */ /* 0x000fc80000000000 */
[----:B------:R-:W-:-:S04]  /*0850*/  @!P1 FFMA R0, R15, R16, R0 ;  /* 0x000000100f009223 */ /* 0x000fc80000000000 */
[----:B------:R-:W-:Y:S01]  /*0860*/  @!P5 FFMA R0, R25, R27, R0 ;  /* 0x0000001b1900d223 */ /* 0x000fe20000000000 */
[----:B------:R-:W-:Y:S06]  /*0870*/  BRA.U UP1, `(.L_x_2) ;  /* 0xfffffff901747547 */ /* 0x000fec000b83ffff */
.L_x_1:
[----:B------:R-:W-:Y:S05]  /*0880*/  BRA.U !UP0, `(.L_x_0) ;  /* 0x0000000508c87547 */ /* 0x000fea000b800000 */
[----:B------:R-:W0:Y:S01]  /*0890*/  LDCU UR4, c[0x0][0x3a0] ;  /* 0x00007400ff0477ac */ /* 0x000e220008000800 */
[----:B------:R-:W-:-:S04]  /*08a0*/  UISETP.GE.U32.AND UP0, UPT, UR16, 0x4, UPT ;  /* 0x000000041000788c */ /* 0x000fc8000bf06070 */
[----:B------:R-:W-:Y:S02]  /*08b0*/  UISETP.GE.U32.AND.EX UP0, UPT, URZ, URZ, UPT, UP0 ;  /* 0x000000ffff00728c */ /* 0x000fe4000bf06100 */
[----:B0-----:R-:W-:-:S04]  /*08c0*/  ULOP3.LUT UR5, UR4, 0x3, URZ, 0xc0, !UPT ;  /* 0x0000000304057892 */ /* 0x001fc8000f8ec0ff */
[----:B------:R-:W-:-:S04]  /*08d0*/  UISETP.NE.U32.AND UP1, UPT, UR5, URZ, UPT ;  /* 0x000000ff0500728c */ /* 0x000fc8000bf25070 */
[----:B------:R-:W-:Y:S01]  /*08e0*/  UISETP.NE.AND.EX UP1, UPT, URZ, URZ, UPT, UP1 ;  /* 0x000000ffff00728c */ /* 0x000fe2000bf25310 */
[----:B------:R-:W-:Y:S10]  /*08f0*/  BRA.U !UP0, `(.L_x_3) ;  /* 0x0000000108cc7547 */ /* 0x000ff4000b800000 */
[----:B------:R-:W-:Y:S01]  /*0900*/  IMAD.IADD R25, R7, 0x1, R4 ;  /* 0x0000000107197824 */ /* 0x000fe200078e0204 */
[----:B------:R-:W0:Y:S01]  /*0910*/  LDCU.64 UR6, c[0x0][0x388] ;  /* 0x00007100ff0677ac */ /* 0x000e220008000a00 */
[----:B------:R-:W-:Y:S02]  /*0920*/  IMAD.SHL.U32 R14, R4, 0x4, RZ ;  /* 0x00000004040e7824 */ /* 0x000fe400078e00ff */
[C---:B------:R-:W-:Y:S01]  /*0930*/  VIADD R15, R25.reuse, 0x1 ;  /* 0x00000001190f7836 */ /* 0x040fe20000000000 */
[C---:B------:R-:W-:Y:S01]  /*0940*/  ISETP.GE.U32.AND P0, PT, R25.reuse, UR10, PT ;  /* 0x0000000a19007c0c */ /* 0x040fe2000bf06070 */
[C---:B------:R-:W-:Y:S01]  /*0950*/  VIADD R23, R25.reuse, 0x2 ;  /* 0x0000000219177836 */ /* 0x040fe20000000000 */
[----:B------:R-:W-:Y:S01]  /*0960*/  SHF.R.S32.HI R6, RZ, 0x1f, R25 ;  /* 0x0000001fff067819 */ /* 0x000fe20000011419 */
[----:B------:R-:W-:Y:S01]  /*0970*/  VIADD R21, R25, 0x3 ;  /* 0x0000000319157836 */ /* 0x000fe20000000000 */
[----:B------:R-:W-:Y:S02]  /*0980*/  ISETP.GE.U32.AND P1, PT, R15, UR10, PT ;  /* 0x0000000a0f007c0c */ /* 0x000fe4000bf26070 */
[----:B------:R-:W-:-:S02]  /*0990*/  SHF.R.S32.HI R8, RZ, 0x1f, R15 ;  /* 0x0000001fff087819 */ /* 0x000fc4000001140f */
[----:B------:R-:W-:Y:S02]  /*09a0*/  ISETP.GE.U32.AND.EX P0, PT, R6, UR11, PT, P0 ;  /* 0x0000000b06007c0c */ /* 0x000fe4000bf06100 */
[----:B------:R-:W-:Y:S02]  /*09b0*/  ISETP.GE.U32.AND P2, PT, R23, UR10, PT ;  /* 0x0000000a17007c0c */ /* 0x000fe4000bf46070 */
[----:B------:R-:W-:Y:S02]  /*09c0*/  SHF.R.S32.HI R6, RZ, 0x1f, R23 ;  /* 0x0000001fff067819 */ /* 0x000fe40000011417 */
[----:B------:R-:W-:Y:S02]  /*09d0*/  ISETP.GE.U32.AND.EX P1, PT, R8, UR11, PT, P1 ;  /* 0x0000000b08007c0c */ /* 0x000fe4000bf26110 */
[----:B------:R-:W-:Y:S02]  /*09e0*/  ISETP.LT.OR P0, PT, R25, RZ, P0 ;  /* 0x000000ff1900720c */ /* 0x000fe40000701670 */
[----:B------:R-:W-:-:S02]  /*09f0*/  ISETP.GE.U32.AND.EX P2, PT, R6, UR11, PT, P2 ;  /* 0x0000000b06007c0c */ /* 0x000fc4000bf46120 */
[----:B------:R-:W-:Y:S02]  /*0a00*/  ISETP.LT.OR P1, PT, R15, RZ, P1 ;  /* 0x000000ff0f00720c */ /* 0x000fe40000f21670 */
[----:B------:R-:W-:Y:S02]  /*0a10*/  ISETP.GE.U32.AND P3, PT, R21, UR10, PT ;  /* 0x0000000a15007c0c */ /* 0x000fe4000bf66070 */
[----:B------:R-:W-:Y:S02]  /*0a20*/  SHF.R.S32.HI R6, RZ, 0x1f, R21 ;  /* 0x0000001fff067819 */ /* 0x000fe40000011415 */
[----:B------:R-:W-:Y:S02]  /*0a30*/  ISETP.LT.OR P2, PT, R23, RZ, P2 ;  /* 0x000000ff1700720c */ /* 0x000fe40001741670 */
[----:B------:R-:W-:Y:S01]  /*0a40*/  ISETP.GE.U32.AND.EX P3, PT, R6, UR11, PT, P3 ;  /* 0x0000000b06007c0c */ /* 0x000fe2000bf66130 */
[----:B------:R-:W1:Y:S01]  /*0a50*/  @!P0 LDC.64 R18, c[0x0][0x380] ;  /* 0x0000e000ff128b82 */ /* 0x000e620000000a00 */
[----:B------:R-:W-:-:S02]  /*0a60*/  SHF.L.U64.HI R6, R4, 0x2, R5 ;  /* 0x0000000204067819 */ /* 0x000fc40000010205 */
[----:B------:R-:W-:Y:S02]  /*0a70*/  ISETP.LT.OR P3, PT, R21, RZ, P3 ;  /* 0x000000ff1500720c */ /* 0x000fe40001f61670 */
[----:B------:R-:W-:Y:S02]  /*0a80*/  LOP3.LUT R14, R14, 0xfffffffc, RZ, 0xc0, !PT ;  /* 0xfffffffc0e0e7812 */ /* 0x000fe400078ec0ff */
[----:B0-----:R-:W-:Y:S01]  /*0a90*/  @!P0 LEA R12, P4, R4, UR6, 0x2 ;  /* 0x00000006040c8c11 */ /* 0x001fe2000f8810ff */
[----:B------:R-:W0:Y:S01]  /*0aa0*/  @!P1 LDC.64 R16, c[0x0][0x380] ;  /* 0x0000e000ff109b82 */ /* 0x000e220000000a00 */
[----:B------:R-:W-:Y:S02]  /*0ab0*/  LOP3.LUT R6, R6, 0x3, RZ, 0xc0, !PT ;  /* 0x0000000306067812 */ /* 0x000fe400078ec0ff */
[----:B------:R-:W-:Y:S02]  /*0ac0*/  IADD3 R14, P5, PT, R14, UR6, RZ ;  /* 0x000000060e0e7c10 */ /* 0x000fe4000ffbe0ff */
[----:B------:R-:W-:-:S03]  /*0ad0*/  @!P0 LEA.HI.X R13, R4, UR7, R5, 0x2, P4 ;  /* 0x00000007040d8c11 */ /* 0x000fc6000a0f1405 */
[----:B------:R-:W2:Y:S02]  /*0ae0*/  @!P2 LDC.64 R8, c[0x0][0x380] ;  /* 0x0000e000ff08ab82 */ /* 0x000ea40000000a00 */
[----:B------:R-:W3:Y:S06]  /*0af0*/  @!P0 LDG.E R12, desc[UR12][R12.64] ;  /* 0x0000000c0c0c8981 */ /* 0x000eec000c1e1900 */
[----:B------:R-:W4:Y:S01]  /*0b00*/  @!P3 LDC.64 R10, c[0x0][0x380] ;  /* 0x0000e000ff0abb82 */ /* 0x000f220000000a00 */
[----:B-1----:R-:W-:-:S06]  /*0b10*/  @!P0 IMAD.WIDE.U32 R18, R25, 0x4, R18 ;  /* 0x0000000419128825 */ /* 0x002fcc00078e0012 */
[----:B------:R-:W3:Y:S01]  /*0b20*/  @!P0 LDG.E R19, desc[UR12][R18.64] ;  /* 0x0000000c12138981 */ /* 0x000ee2000c1e1900 */
[----:B0-----:R-:W-:Y:S01]  /*0b30*/  @!P1 IMAD.WIDE.U32 R16, R15, 0x4, R16 ;  /* 0x000000040f109825 */ /* 0x001fe200078e0010 */
[----:B------:R-:W-:-:S05]  /*0b40*/  IADD3.X R15, PT, PT, R6, UR7, RZ, P5, !PT ;  /* 0x00000007060f7c10 */ /* 0x000fca000affe4ff */
[----:B------:R-:W5:Y:S01]  /*0b50*/  @!P1 LDG.E R17, desc[UR12][R16.64] ;  /* 0x0000000c10119981 */ /* 0x000f62000c1e1900 */
[----:B--2---:R-:W-:-:S03]  /*0b60*/  @!P2 IMAD.WIDE.U32 R8, R23, 0x4, R8 ;  /* 0x000000041708a825 */ /* 0x004fc600078e0008 */
[----:B------:R-:W5:Y:S04]  /*0b70*/  @!P1 LDG.E R5, desc[UR12][R14.64+0x4] ;  /* 0x0000040c0e059981 */ /* 0x000f68000c1e1900 */
[----:B------:R-:W2:Y:S01]  /*0b80*/  @!P2 LDG.E R9, desc[UR12][R8.64] ;  /* 0x0000000c0809a981 */ /* 0x000ea2000c1e1900 */
[----:B----4-:R-:W-:-:S03]  /*0b90*/  @!P3 IMAD.WIDE.U32 R10, R21, 0x4, R10 ;  /* 0x00000004150ab825 */ /* 0x010fc600078e000a */
[----:B------:R-:W2:Y:S04]  /*0ba0*/  @!P2 LDG.E R6, desc[UR12][R14.64+0x8] ;  /* 0x0000080c0e06a981 */ /* 0x000ea8000c1e1900 */
[----:B------:R-:W4:Y:S04]  /*0bb0*/  @!P3 LDG.E R20, desc[UR12][R14.64+0xc] ;  /* 0x00000c0c0e14b981 */ /* 0x000f28000c1e1900 */
[----:B------:R-:W4:Y:S01]  /*0bc0*/  @!P3 LDG.E R11, desc[UR12][R10.64] ;  /* 0x0000000c0a0bb981 */ /* 0x000f22000c1e1900 */
[----:B------:R-:W-:Y:S02]  /*0bd0*/  VIADD R4, R4, 0x4 ;  /* 0x0000000404047836 */ /* 0x000fe40000000000 */
[----:B---3--:R-:W-:-:S04]  /*0be0*/  @!P0 FFMA R0, R19, R12, R0 ;  /* 0x0000000c13008223 */ /* 0x008fc80000000000 */
[----:B-----5:R-:W-:Y:S01]  /*0bf0*/  @!P1 FFMA R0, R17, R5, R0 ;  /* 0x0000000511009223 */ /* 0x020fe20000000000 */
[----:B------:R-:W-:-:S03]  /*0c00*/  IMAD.MOV.U32 R5, RZ, RZ, RZ ;  /* 0x000000ffff057224 */ /* 0x000fc600078e00ff */
[----:B--2---:R-:W-:-:S04]  /*0c10*/  @!P2 FFMA R0, R9, R6, R0 ;  /* 0x000000060900a223 */ /* 0x004fc80000000000 */
[----:B----4-:R-:W-:-:S07]  /*0c20*/  @!P3 FFMA R0, R11, R20, R0 ;  /* 0x000000140b00b223 */ /* 0x010fce0000000000 */
.L_x_3:
[----:B------:R-:W-:Y:S05]  /*0c30*/  BRA.U !UP1, `(.L_x_0) ;  /* 0x0000000109dc7547 */ /* 0x000fea000b800000 */
[----:B------:R-:W-:Y:S02]  /*0c40*/  UISETP.NE.U32.AND UP0, UPT, UR5, 0x1, UPT ;  /* 0x000000010500788c */ /* 0x000fe4000bf05070 */
[----:B------:R-:W-:Y:S02]  /*0c50*/  ULOP3.LUT UR4, UR4, 0x1, URZ, 0xc0, !UPT ;  /* 0x0000000104047892 */ /* 0x000fe4000f8ec0ff */
[----:B------:R-:W-:Y:S02]  /*0c60*/  UISETP.NE.AND.EX UP0, UPT, URZ, URZ, UPT, UP0 ;  /* 0x000000ffff00728c */ /* 0x000fe4000bf05300 */
[----:B------:R-:W-:-:S04]  /*0c70*/  UISETP.NE.U32.AND UP1, UPT, UR4, 0x1, UPT ;  /* 0x000000010400788c */ /* 0x000fc8000bf25070 */
[----:B------:R-:W-:-:S03]  /*0c80*/  UISETP.NE.U32.AND.EX UP1, UPT, URZ, URZ, UPT, UP1 ;  /* 0x000000ffff00728c */ /* 0x000fc6000bf25110 */
[----:B------:R-:W-:Y:S08]  /*0c90*/  BRA.U !UP0, `(.L_x_4) ;  /* 0x0000000108807547 */ /* 0x000ff0000b800000 */
[----:B------:R-:W-:-:S04]  /*0ca0*/  IMAD.IADD R19, R7, 0x1, R4 ;  /* 0x0000000107137824 */ /* 0x000fc800078e0204 */
[C---:B------:R-:W-:Y:S01]  /*0cb0*/  VIADD R17, R19.reuse, 0x1 ;  /* 0x0000000113117836 */ /* 0x040fe20000000000 */
[----:B------:R-:W-:Y:S02]  /*0cc0*/  ISETP.GE.U32.AND P0, PT, R19, UR10, PT ;  /* 0x0000000a13007c0c */ /* 0x000fe4000bf06070 */
[----:B------:R-:W-:Y:S02]  /*0cd0*/  SHF.R.S32.HI R6, RZ, 0x1f, R19 ;  /* 0x0000001fff067819 */ /* 0x000fe40000011413 */
[----:B------:R-:W-:Y:S02]  /*0ce0*/  ISETP.GE.U32.AND P1, PT, R17, UR10, PT ;  /* 0x0000000a11007c0c */ /* 0x000fe4000bf26070 */
[----:B------:R-:W-:Y:S02]  /*0cf0*/  ISETP.GE.U32.AND.EX P0, PT, R6, UR11, PT, P0 ;  /* 0x0000000b06007c0c */ /* 0x000fe4000bf06100 */
[----:B------:R-:W-:Y:S02]  /*0d00*/  SHF.R.S32.HI R6, RZ, 0x1f, R17 ;  /* 0x0000001fff067819 */ /* 0x000fe40000011411 */
[----:B------:R-:W-:-:S02]  /*0d10*/  ISETP.LT.OR P0, PT, R19, RZ, P0 ;  /* 0x000000ff1300720c */ /* 0x000fc40000701670 */
[----:B------:R-:W-:-:S04]  /*0d20*/  ISETP.GE.U32.AND.EX P1, PT, R6, UR11, PT, P1 ;  /* 0x0000000b06007c0c */ /* 0x000fc8000bf26110 */
[----:B------:R-:W-:-:S07]  /*0d30*/  ISETP.LT.OR P1, PT, R17, RZ, P1 ;  /* 0x000000ff1100720c */ /* 0x000fce0000f21670 */
[----:B------:R-:W0:Y:S06]  /*0d40*/  @!P0 LDC.64 R12, c[0x0][0x388] ;  /* 0x0000e200ff0c8b82 */ /* 0x000e2c0000000a00 */
[----:B------:R-:W-:Y:S02]  /*0d50*/  @!P1 IMAD.SHL.U32 R6, R4, 0x4, RZ ;  /* 0x0000000404069824 */ /* 0x000fe400078e00ff */
[----:B------:R-:W1:Y:S03]  /*0d60*/  @!P1 LDC.64 R8, c[0x0][0x388] ;  /* 0x0000e200ff089b82 */ /* 0x000e660000000a00 */
[----:B------:R-:W-:-:S02]  /*0d70*/  @!P1 LOP3.LUT R21, R6, 0xfffffffc, RZ, 0xc0, !PT ;  /* 0xfffffffc06159812 */ /* 0x000fc400078ec0ff */
[----:B------:R-:W-:-:S03]  /*0d80*/  @!P1 SHF.L.U64.HI R6, R4, 0x2, R5 ;  /* 0x0000000204069819 */ /* 0x000fc60000010205 */
[----:B------:R-:W2:Y:S01]  /*0d90*/  @!P0 LDC.64 R14, c[0x0][0x380] ;  /* 0x0000e000ff0e8b82 */ /* 0x000ea20000000a00 */
[----:B------:R-:W-:-:S07]  /*0da0*/  @!P1 LOP3.LUT R6, R6, 0x3, RZ, 0xc0, !PT ;  /* 0x0000000306069812 */ /* 0x000fce00078ec0ff */
[----:B------:R-:W3:Y:S01]  /*0db0*/  @!P1 LDC.64 R10, c[0x0][0x380] ;  /* 0x0000e000ff0a9b82 */ /* 0x000ee20000000a00 */
[----:B0-----:R-:W-:-:S04]  /*0dc0*/  @!P0 LEA R12, P2, R4, R12, 0x2 ;  /* 0x0000000c040c8211 */ /* 0x001fc800078410ff */
[----:B------:R-:W-:Y:S02]  /*0dd0*/  @!P0 LEA.HI.X R13, R4, R13, R5, 0x2, P2 ;  /* 0x0000000d040d8211 */ /* 0x000fe400010f1405 */
[----:B-1----:R-:W-:-:S04]  /*0de0*/  @!P1 IADD3 R8, P2, PT, R21, R8, RZ ;  /* 0x0000000815089210 */ /* 0x002fc80007f5e0ff */
[----:B------:R-:W4:Y:S01]  /*0df0*/  @!P0 LDG.E R13, desc[UR12][R12.64] ;  /* 0x0000000c0c0d8981 */ /* 0x000f22000c1e1900 */
[----:B------:R-:W-:Y:S02]  /*0e00*/  @!P1 IMAD.X R9, R6, 0x1, R9, P2 ;  /* 0x0000000106099824 */ /* 0x000fe400010e0609 */
[----:B--2---:R-:W-:-:S03]  /*0e10*/  @!P0 IMAD.WIDE.U32 R14, R19, 0x4, R14 ;  /* 0x00000004130e8825 */ /* 0x004fc600078e000e */
[----:B------:R-:W2:Y:S04]  /*0e20*/  @!P1 LDG.E R8, desc[UR12][R8.64+0x4] ;  /* 0x0000040c08089981 */ /* 0x000ea8000c1e1900 */
[----:B------:R-:W4:Y:S01]  /*0e30*/  @!P0 LDG.E R15, desc[UR12][R14.64] ;  /* 0x0000000c0e0f8981 */ /* 0x000f22000c1e1900 */
[----:B---3--:R-:W-:-:S06]  /*0e40*/  @!P1 IMAD.WIDE.U32 R10, R17, 0x4, R10 ;  /* 0x00000004110a9825 */ /* 0x008fcc00078e000a */
[----:B------:R-:W2:Y:S01]  /*0e50*/  @!P1 LDG.E R11, desc[UR12][R10.64] ;  /* 0x0000000c0a0b9981 */ /* 0x000ea2000c1e1900 */
[----:B------:R-:W-:Y:S02]  /*0e60*/  VIADD R4, R4, 0x2 ;  /* 0x0000000204047836 */ /* 0x000fe40000000000 */
[----:B------:R-:W-:Y:S02]  /*0e70*/  IMAD.MOV.U32 R5, RZ, RZ, RZ ;  /* 0x000000ffff057224 */ /* 0x000fe400078e00ff */
[----:B----4-:R-:W-:-:S04]  /*0e80*/  @!P0 FFMA R0, R13, R15, R0 ;  /* 0x0000000f0d008223 */ /* 0x010fc80000000000 */
[----:B--2---:R-:W-:-:S07]  /*0e90*/  @!P1 FFMA R0, R11, R8, R0 ;  /* 0x000000080b009223 */ /* 0x004fce0000000000 */
.L_x_4:
[----:B------:R-:W-:Y:S05]  /*0ea0*/  BRA.U UP1, `(.L_x_0) ;  /* 0x0000000101407547 */ /* 0x000fea000b800000 */
[----:B------:R-:W-:Y:S01]  /*0eb0*/  IMAD.IADD R9, R7, 0x1, R4 ;  /* 0x0000000107097824 */ /* 0x000fe200078e0204 */
[----:B------:R-:W-:Y:S04]  /*0ec0*/  BSSY.RECONVERGENT B0, `(.L_x_0) ;  /* 0x000000e000007945 */ /* 0x000fe80003800200 */
[----:B------:R-:W-:Y:S02]  /*0ed0*/  ISETP.GE.U32.AND P0, PT, R9, UR10, PT ;  /* 0x0000000a09007c0c */ /* 0x000fe4000bf06070 */
[----:B------:R-:W-:-:S04]  /*0ee0*/  SHF.R.S32.HI R6, RZ, 0x1f, R9 ;  /* 0x0000001fff067819 */ /* 0x000fc80000011409 */
[----:B------:R-:W-:-:S04]  /*0ef0*/  ISETP.GE.U32.AND.EX P0, PT, R6, UR11, PT, P0 ;  /* 0x0000000b06007c0c */ /* 0x000fc8000bf06100 */
[----:B------:R-:W-:-:S13]  /*0f00*/  ISETP.LT.OR P0, PT, R9, RZ, P0 ;  /* 0x000000ff0900720c */ /* 0x000fda0000701670 */
[----:B------:R-:W-:Y:S05]  /*0f10*/  @P0 BRA `(.L_x_5) ;  /* 0x0000000000200947 */ /* 0x000fea0003800000 */
[----:B------:R-:W0:Y:S08]  /*0f20*/  LDC.64 R10, c[0x0][0x388] ;  /* 0x0000e200ff0a7b82 */ /* 0x000e300000000a00 */
[----:B------:R-:W1:Y:S01]  /*0f30*/  LDC.64 R6, c[0x0][0x380] ;  /* 0x0000e000ff067b82 */ /* 0x000e620000000a00 */
[----:B0-----:R-:W-:Y:S01]  /*0f40*/  LEA R8, P0, R4, R10, 0x2 ;  /* 0x0000000a04087211 */ /* 0x001fe200078010ff */
[----:B-1----:R-:W-:-:S03]  /*0f50*/  IMAD.WIDE.U32 R6, R9, 0x4, R6 ;  /* 0x0000000409067825 */ /* 0x002fc600078e0006 */
[----:B------:R-:W-:-:S03]  /*0f60*/  LEA.HI.X R9, R4, R11, R5, 0x2, P0 ;  /* 0x0000000b04097211 */ /* 0x000fc600000f1405 */
[----:B------:R-:W2:Y:S04]  /*0f70*/  LDG.E R7, desc[UR12][R6.64] ;  /* 0x0000000c06077981 */ /* 0x000ea8000c1e1900 */
[----:B------:R-:W2:Y:S02]  /*0f80*/  LDG.E R8, desc[UR12][R8.64] ;  /* 0x0000000c08087981 */ /* 0x000ea4000c1e1900 */
[----:B--2---:R-:W-:-:S07]  /*0f90*/  FFMA R0, R7, R8, R0 ;  /* 0x0000000807007223 */ /* 0x004fce0000000000 */
.L_x_5:
[----:B------:R-:W-:Y:S05]  /*0fa0*/  BSYNC.RECONVERGENT B0 ;  /* 0x0000000000007941 */ /* 0x000fea0003800200 */
.L_x_0:
[----:B------:R-:W0:Y:S02]  /*0fb0*/  LDCU.64 UR4, c[0x0][0x390] ;  /* 0x00007200ff0477ac */ /* 0x000e240008000a00 */
[----:B0-----:R-:W-:-:S04]  /*0fc0*/  LEA R4, P0, R2, UR4, 0x2 ;  /* 0x0000000402047c11 */ /* 0x001fc8000f8010ff */
[----:B------:R-:W-:-:S05]  /*0fd0*/  LEA.HI.X R5, R2, UR5, R3, 0x2, P0 ;  /* 0x0000000502057c11 */ /* 0x000fca00080f1403 */
[----:B------:R-:W-:Y:S01]  /*0fe0*/  STG.E desc[UR12][R4.64], R0 ;  /* 0x0000000004007986 */ /* 0x000fe2000c10190c */
[----:B------:R-:W-:Y:S05]  /*0ff0*/  EXIT ;  /* 0x000000000000794d */ /* 0x000fea0003800000 */
.L_x_6:
[----:B------:R-:W-:-:S00]  /*1000*/  BRA `(.L_x_6) ;  /* 0xfffffffc00fc7947 */ /* 0x000fc0000383ffff */
[----:B------:R-:W-:-:S00]  /*1010*/  NOP ;  /* 0x0000000000007918 */ /* 0x000fc00000000000 */
        /* <DEDUP_REMOVED lines=14> */
.L_x_7:


//--------------------- .nv.shared.reserved.0     --------------------------
	.section	.nv.shared.reserved.0,"aw",@nobits
	.weak		__nv_reservedSMEM_offset_0_alias
	.size		__nv_reservedSMEM_offset_0_alias, 0, 64
	.other		__nv_reservedSMEM_offset_0_alias,@"STO_CUDA_RESERVED_SHARED STV_DEFAULT"
__nv_reservedSMEM_offset_0_alias:
	.zero		0
	.zero		64


//--------------------- .nv.constant0._Z13convolution1dPKfS0_Pfmmi --------------------------
	.section	.nv.constant0._Z13convolution1dPKfS0_Pfmmi,"a",@progbits
	.sectionflags	@""
	.align	4
.nv.constant0._Z13convolution1dPKfS0_Pfmmi:
	.zero		940


//--------------------- SYMBOLS --------------------------

	.type		.nv.reservedSmem.offset0,@object
	.size		.nv.reservedSmem.offset0,0x4
